	.headerflags	@"EF_CUDA_TEXMODE_UNIFIED EF_CUDA_64BIT_ADDRESS EF_CUDA_ACCELERATORS EF_CUDA_SM90 EF_CUDA_VIRTUAL_SM(EF_CUDA_SM90)"
	.elftype	@"ET_EXEC"


//--------------------- .nv.info                  --------------------------
	.section	.nv.info,"",@"SHT_CUDA_INFO"
	.align	4


	//----- nvinfo : EIATTR_REGCOUNT
	.align		4
        /*0000*/ 	.byte	0x04, 0x2f
        /*0002*/ 	.short	(.L_2 - .L_1)
	.align		4
.L_1:
        /*0004*/ 	.word	index@(triton_poi_fused_add_native_group_norm_relu_23)
        /*0008*/ 	.word	0x00000020


	//----- nvinfo : EIATTR_MIN_STACK_SIZE
	.align		4
.L_2:
        /*000c*/ 	.byte	0x04, 0x12
        /*000e*/ 	.short	(.L_4 - .L_3)
	.align		4
.L_3:
        /*0010*/ 	.word	index@(triton_poi_fused_add_native_group_norm_relu_23)
        /*0014*/ 	.word	0x00000000


	//----- nvinfo : EIATTR_FRAME_SIZE
	.align		4
.L_4:
        /*0018*/ 	.byte	0x04, 0x11
        /*001a*/ 	.short	(.L_6 - .L_5)
	.align		4
.L_5:
        /*001c*/ 	.word	index@(triton_poi_fused_add_native_group_norm_relu_23)
        /*0020*/ 	.word	0x00000000


	//----- nvinfo : EIATTR_MIN_STACK_SIZE
	.align		4
.L_6:
        /*0024*/ 	.byte	0x04, 0x12
        /*0026*/ 	.short	(.L_8 - .L_7)
	.align		4
.L_7:
        /*0028*/ 	.word	index@(triton_poi_fused_add_native_group_norm_relu_23)
        /*002c*/ 	.word	0x00000000
.L_8:


//--------------------- .nv.info.triton_poi_fused_add_native_group_norm_relu_23 --------------------------
	.section	.nv.info.triton_poi_fused_add_native_group_norm_relu_23,"",@"SHT_CUDA_INFO"
	.sectionflags	@""
	.align	4


	//----- nvinfo : EIATTR_CUDA_API_VERSION
	.align		4
        /*0000*/ 	.byte	0x04, 0x37
        /*0002*/ 	.short	(.L_10 - .L_9)
.L_9:
        /*0004*/ 	.word	0x0000007c


	//----- nvinfo : EIATTR_KPARAM_INFO
	.align		4
.L_10:
        /*0008*/ 	.byte	0x04, 0x17
        /*000a*/ 	.short	(.L_12 - .L_11)
.L_11:
        /*000c*/ 	.word	0x00000000
        /*0010*/ 	.short	0x0008
        /*0012*/ 	.short	0x003c
        /*0014*/ 	.byte	0x00, 0xf0, 0x11, 0x00


	//----- nvinfo : EIATTR_KPARAM_INFO
	.align		4
.L_12:
        /*0018*/ 	.byte	0x04, 0x17
        /*001a*/ 	.short	(.L_14 - .L_13)
.L_13:
        /*001c*/ 	.word	0x00000000
        /*0020*/ 	.short	0x0007
        /*0022*/ 	.short	0x0038
        /*0024*/ 	.byte	0x00, 0xf0, 0x11, 0x00


	//----- nvinfo : EIATTR_KPARAM_INFO
	.align		4
.L_14:
        /*0028*/ 	.byte	0x04, 0x17
        /*002a*/ 	.short	(.L_16 - .L_15)
.L_15:
        /*002c*/ 	.word	0x00000000
        /*0030*/ 	.short	0x0006
        /*0032*/ 	.short	0x0030
        /*0034*/ 	.byte	0x00, 0xf4, 0x21, 0x00


	//----- nvinfo : EIATTR_KPARAM_INFO
	.align		4
.L_16:
        /*0038*/ 	.byte	0x04, 0x17
        /*003a*/ 	.short	(.L_18 - .L_17)
.L_17:
        /*003c*/ 	.word	0x00000000
        /*0040*/ 	.short	0x0005
        /*0042*/ 	.short	0x0028
        /*0044*/ 	.byte	0x00, 0xf4, 0x21, 0x00


	//----- nvinfo : EIATTR_KPARAM_INFO
	.align		4
.L_18:
        /*0048*/ 	.byte	0x04, 0x17
        /*004a*/ 	.short	(.L_20 - .L_19)
.L_19:
        /*004c*/ 	.word	0x00000000
        /*0050*/ 	.short	0x0004
        /*0052*/ 	.short	0x0020
        /*0054*/ 	.byte	0x00, 0xf4, 0x21, 0x00


	//----- nvinfo : EIATTR_KPARAM_INFO
	.align		4
.L_20:
        /*0058*/ 	.byte	0x04, 0x17
        /*005a*/ 	.short	(.L_22 - .L_21)
.L_21:
        /*005c*/ 	.word	0x00000000
        /*0060*/ 	.short	0x0003
        /*0062*/ 	.short	0x0018
        /*0064*/ 	.byte	0x00, 0xf4, 0x21, 0x00


	//----- nvinfo : EIATTR_KPARAM_INFO
	.align		4
.L_22:
        /*0068*/ 	.byte	0x04, 0x17
        /*006a*/ 	.short	(.L_24 - .L_23)
.L_23:
        /*006c*/ 	.word	0x00000000
        /*0070*/ 	.short	0x0002
        /*0072*/ 	.short	0x0010
        /*0074*/ 	.byte	0x00, 0xf4, 0x21, 0x00


	//----- nvinfo : EIATTR_KPARAM_INFO
	.align		4
.L_24:
        /*0078*/ 	.byte	0x04, 0x17
        /*007a*/ 	.short	(.L_26 - .L_25)
.L_25:
        /*007c*/ 	.word	0x00000000
        /*0080*/ 	.short	0x0001
        /*0082*/ 	.short	0x0008
        /*0084*/ 	.byte	0x00, 0xf4, 0x21, 0x00


	//----- nvinfo : EIATTR_KPARAM_INFO
	.align		4
.L_26:
        /*0088*/ 	.byte	0x04, 0x17
        /*008a*/ 	.short	(.L_28 - .L_27)
.L_27:
        /*008c*/ 	.word	0x00000000
        /*0090*/ 	.short	0x0000
        /*0092*/ 	.short	0x0000
        /*0094*/ 	.byte	0x00, 0xf4, 0x21, 0x00


	//----- nvinfo : EIATTR_SPARSE_MMA_MASK
	.align		4
.L_28:
        /*0098*/ 	.byte	0x03, 0x50
        /*009a*/ 	.short	0x0000


	//----- nvinfo : EIATTR_MAXREG_COUNT
	.align		4
        /*009c*/ 	.byte	0x03, 0x1b
        /*009e*/ 	.short	0x00ff


	//----- nvinfo : EIATTR_EXIT_INSTR_OFFSETS
	.align		4
        /*00a0*/ 	.byte	0x04, 0x1c
        /*00a2*/ 	.short	(.L_30 - .L_29)


	//   ....[0]....
.L_29:
        /*00a4*/ 	.word	0x00000c50


	//   ....[1]....
        /*00a8*/ 	.word	0x00000ca0


	//----- nvinfo : EIATTR_REQNTID
	.align		4
.L_30:
        /*00ac*/ 	.byte	0x04, 0x10
        /*00ae*/ 	.short	(.L_32 - .L_31)
.L_31:
        /*00b0*/ 	.word	0x00000080
        /*00b4*/ 	.word	0x00000001
        /*00b8*/ 	.word	0x00000001


	//----- nvinfo : EIATTR_CBANK_PARAM_SIZE
	.align		4
.L_32:
        /*00bc*/ 	.byte	0x03, 0x19
        /*00be*/ 	.short	0x0040


	//----- nvinfo : EIATTR_PARAM_CBANK
	.align		4
        /*00c0*/ 	.byte	0x04, 0x0a
        /*00c2*/ 	.short	(.L_34 - .L_33)
	.align		4
.L_33:
        /*00c4*/ 	.word	index@(.nv.constant0.triton_poi_fused_add_native_group_norm_relu_23)
        /*00c8*/ 	.short	0x0210
        /*00ca*/ 	.short	0x0040


	//----- nvinfo : EIATTR_SW_WAR
	.align		4
.L_34:
        /*00cc*/ 	.byte	0x04, 0x36
        /*00ce*/ 	.short	(.L_36 - .L_35)
.L_35:
        /*00d0*/ 	.word	0x00000008
.L_36:


//--------------------- .nv.callgraph             --------------------------
	.section	.nv.callgraph,"",@"SHT_CUDA_CALLGRAPH"
	.align	4
	.sectionentsize	8
	.align		4
        /*0000*/ 	.word	0x00000000
	.align		4
        /*0004*/ 	.word	0xffffffff
	.align		4
        /*0008*/ 	.word	0x00000000
	.align		4
        /*000c*/ 	.word	0xfffffffe
	.align		4
        /*0010*/ 	.word	0x00000000
	.align		4
        /*0014*/ 	.word	0xfffffffd
	.align		4
        /*0018*/ 	.word	0x00000000
	.align		4
        /*001c*/ 	.word	0xfffffffc


//--------------------- .nv.constant4             --------------------------
	.section	.nv.constant4,"a",@progbits
	.align	8
	.align		8
.nv.constant4:
        /*0000*/ 	.dword	_$_str


//--------------------- .text.triton_poi_fused_add_native_group_norm_relu_23 --------------------------
	.section	.text.triton_poi_fused_add_native_group_norm_relu_23,"ax",@progbits
	.sectionflags	@"SHF_BARRIERS=1"
	.align	128
        .global         triton_poi_fused_add_native_group_norm_relu_23
        .type           triton_poi_fused_add_native_group_norm_relu_23,@function
        .size           triton_poi_fused_add_native_group_norm_relu_23,(.L_x_1 - triton_poi_fused_add_native_group_norm_relu_23)
        .other          triton_poi_fused_add_native_group_norm_relu_23,@"STO_CUDA_ENTRY STV_DEFAULT"
triton_poi_fused_add_native_group_norm_relu_23:
.text.triton_poi_fused_add_native_group_norm_relu_23:
[----:B------:R-:W0:Y:S01]  /*0000*/  LDC R1, c[0x0][0x28] ;  /* 0x00000a00ff017b82 */ /* 0x000e220000000800 */
[----:B------:R-:W1:Y:S07]  /*0010*/  S2R R0, SR_TID.X ;  /* 0x0000000000007919 */ /* 0x000e6e0000002100 */
[----:B------:R-:W2:Y:S01]  /*0020*/  LDC.64 R4, c[0x0][0x218] ;  /* 0x00008600ff047b82 */ /* 0x000ea20000000a00 */
[----:B------:R-:W-:Y:S02]  /*0030*/  CS2R R22, SRZ ;  /* 0x0000000000167805 */ /* 0x000fe4000001ff00 */
[----:B------:R-:W-:Y:S01]  /*0040*/  CS2R R20, SRZ ;  /* 0x0000000000147805 */ /* 0x000fe2000001ff00 */
[----:B------:R-:W3:Y:S01]  /*0050*/  S2R R6, SR_CTAID.X ;  /* 0x0000000000067919 */ /* 0x000ee20000002500 */
[----:B------:R-:W-:Y:S01]  /*0060*/  IMAD.MOV.U32 R9, RZ, RZ, RZ ;  /* 0x000000ffff097224 */ /* 0x000fe200078e00ff */
[----:B------:R-:W-:Y:S01]  /*0070*/  CS2R R26, SRZ ;  /* 0x00000000001a7805 */ /* 0x000fe2000001ff00 */
[----:B------:R-:W-:Y:S01]  /*0080*/  ULDC.64 UR6, c[0x0][0x208] ;  /* 0x0000820000067ab9 */ /* 0x000fe20000000a00 */
[----:B------:R-:W4:Y:S01]  /*0090*/  S2R R3, SR_CTAID.Y ;  /* 0x0000000000037919 */ /* 0x000f220000002600 */
[----:B------:R-:W5:Y:S01]  /*00a0*/  LDC.64 R12, c[0x0][0x220] ;  /* 0x00008800ff0c7b82 */ /* 0x000f620000000a00 */
[----:B------:R-:W-:-:S02]  /*00b0*/  CS2R R18, SRZ ;  /* 0x0000000000127805 */ /* 0x000fc4000001ff00 */
[----:B------:R-:W-:-:S05]  /*00c0*/  CS2R R24, SRZ ;  /* 0x0000000000187805 */ /* 0x000fca000001ff00 */
[----:B------:R-:W2:Y:S01]  /*00d0*/  LDC.64 R28, c[0x0][0x210] ;  /* 0x00008400ff1c7b82 */ /* 0x000ea20000000a00 */
[----:B-1----:R-:W-:Y:S02]  /*00e0*/  LOP3.LUT R2, R0, 0x7f, RZ, 0xc0, !PT ;  /* 0x0000007f00027812 */ /* 0x002fe400078ec0ff */
[----:B---3--:R-:W-:Y:S02]  /*00f0*/  SHF.R.S32.HI R7, RZ, 0x1d, R6 ;  /* 0x0000001dff077819 */ /* 0x008fe40000011406 */
[--C-:B----4-:R-:W-:Y:S02]  /*0100*/  SHF.R.S32.HI R8, RZ, 0x17, R3.reuse ;  /* 0x00000017ff087819 */ /* 0x110fe40000011403 */
[----:B------:R-:W-:Y:S01]  /*0110*/  PRMT R17, R2, 0x6540, R3 ;  /* 0x0000654002117816 */ /* 0x000fe20000000003 */
[----:B------:R-:W-:Y:S01]  /*0120*/  IMAD.SHL.U32 R2, R6, 0x4, RZ ;  /* 0x0000000406027824 */ /* 0x000fe200078e00ff */
[----:B------:R-:W-:Y:S02]  /*0130*/  SGXT R7, R7, 0x1 ;  /* 0x000000010707781a */ /* 0x000fe40000000200 */
[----:B------:R-:W-:-:S02]  /*0140*/  SGXT R6, R8, 0x1 ;  /* 0x000000010806781a */ /* 0x000fc40000000200 */
[----:B------:R-:W-:Y:S02]  /*0150*/  LOP3.LUT R16, R17, 0x80, RZ, 0xfc, !PT ;  /* 0x0000008011107812 */ /* 0x000fe400078efcff */
[----:B------:R-:W-:Y:S02]  /*0160*/  LEA.HI R8, R7, R2, RZ, 0x4 ;  /* 0x0000000207087211 */ /* 0x000fe400078f20ff */
[C---:B------:R-:W-:Y:S02]  /*0170*/  LEA.HI R7, R6.reuse, R17, RZ, 0x6 ;  /* 0x0000001106077211 */ /* 0x040fe400078f30ff */
[----:B------:R-:W-:Y:S02]  /*0180*/  LEA.HI R6, R6, R16, RZ, 0x6 ;  /* 0x0000001006067211 */ /* 0x000fe400078f30ff */
[----:B------:R-:W-:Y:S02]  /*0190*/  ISETP.GE.AND P2, PT, R2, 0x200, PT ;  /* 0x000002000200780c */ /* 0x000fe40003f46270 */
[----:B------:R-:W-:-:S02]  /*01a0*/  SHF.R.S32.HI R8, RZ, 0x4, R8 ;  /* 0x00000004ff087819 */ /* 0x000fc40000011408 */
[----:B------:R-:W-:Y:S02]  /*01b0*/  SHF.R.S32.HI R7, RZ, 0x6, R7 ;  /* 0x00000006ff077819 */ /* 0x000fe40000011407 */
[----:B------:R-:W-:Y:S02]  /*01c0*/  SHF.R.S32.HI R6, RZ, 0x6, R6 ;  /* 0x00000006ff067819 */ /* 0x000fe40000011406 */
[----:B------:R-:W-:Y:S01]  /*01d0*/  ISETP.LT.AND P1, PT, R16, 0x100, !P2 ;  /* 0x000001001000780c */ /* 0x000fe20005721270 */
[--C-:B------:R-:W-:Y:S01]  /*01e0*/  IMAD R15, R7, 0x20, R8.reuse ;  /* 0x00000020070f7824 */ /* 0x100fe200078e0208 */
[----:B------:R-:W-:Y:S01]  /*01f0*/  ISETP.LT.AND P0, PT, R17, 0x100, !P2 ;  /* 0x000001001100780c */ /* 0x000fe20005701270 */
[----:B------:R-:W-:Y:S02]  /*0200*/  IMAD R8, R6, 0x20, R8 ;  /* 0x0000002006087824 */ /* 0x000fe400078e0208 */
[----:B--2---:R-:W-:-:S04]  /*0210*/  IMAD.WIDE R6, R15, 0x4, R4 ;  /* 0x000000040f067825 */ /* 0x004fc800078e0204 */
[----:B------:R-:W-:-:S04]  /*0220*/  IMAD.WIDE R10, R8, 0x4, R4 ;  /* 0x00000004080a7825 */ /* 0x000fc800078e0204 */
[--C-:B-----5:R-:W-:Y:S01]  /*0230*/  IMAD.WIDE R4, R15, 0x4, R12.reuse ;  /* 0x000000040f047825 */ /* 0x120fe200078e020c */
[----:B------:R-:W2:Y:S01]  /*0240*/  @P1 LDG.E.EL R22, desc[UR6][R10.64] ;  /* 0x000000060a161981 */ /* 0x000ea2000c2e1900 */
[----:B------:R-:W-:Y:S02]  /*0250*/  CS2R R14, SRZ ;  /* 0x00000000000e7805 */ /* 0x000fe4000001ff00 */
[----:B------:R-:W-:Y:S01]  /*0260*/  IMAD.WIDE R12, R8, 0x4, R12 ;  /* 0x00000004080c7825 */ /* 0x000fe200078e020c */
[----:B------:R-:W3:Y:S03]  /*0270*/  @P1 LDG.E.EL R21, desc[UR6][R10.64] ;  /* 0x000000060a151981 */ /* 0x000ee6000c2e1900 */
[----:B------:R-:W-:Y:S01]  /*0280*/  IMAD.MOV.U32 R8, RZ, RZ, RZ ;  /* 0x000000ffff087224 */ /* 0x000fe200078e00ff */
[----:B------:R-:W4:Y:S04]  /*0290*/  @P1 LDG.E.EL R9, desc[UR6][R10.64] ;  /* 0x000000060a091981 */ /* 0x000f28000c2e1900 */
[----:B------:R1:W5:Y:S01]  /*02a0*/  @P1 LDG.E.EL R27, desc[UR6][R10.64] ;  /* 0x000000060a1b1981 */ /* 0x000362000c2e1900 */
[----:B------:R-:W-:-:S03]  /*02b0*/  IMAD R16, R16, 0x200, R2 ;  /* 0x0000020010107824 */ /* 0x000fc600078e0202 */
[----:B------:R-:W2:Y:S04]  /*02c0*/  @P0 LDG.E.EL R19, desc[UR6][R6.64] ;  /* 0x0000000606130981 */ /* 0x000ea8000c2e1900 */
[----:B------:R-:W2:Y:S01]  /*02d0*/  @P0 LDG.E.EL R18, desc[UR6][R6.64] ;  /* 0x0000000606120981 */ /* 0x000ea2000c2e1900 */
[----:B-1----:R-:W-:-:S03]  /*02e0*/  CS2R R10, SRZ ;  /* 0x00000000000a7805 */ /* 0x002fc6000001ff00 */
[----:B------:R-:W2:Y:S04]  /*02f0*/  @P0 LDG.E.EL R23, desc[UR6][R6.64] ;  /* 0x0000000606170981 */ /* 0x000ea8000c2e1900 */
[----:B------:R1:W2:Y:S04]  /*0300*/  @P0 LDG.E.EL R25, desc[UR6][R6.64] ;  /* 0x0000000606190981 */ /* 0x0002a8000c2e1900 */
[----:B------:R-:W2:Y:S04]  /*0310*/  @P0 LDG.E.EL R14, desc[UR6][R4.64] ;  /* 0x00000006040e0981 */ /* 0x000ea8000c2e1900 */
[----:B------:R-:W2:Y:S01]  /*0320*/  @P0 LDG.E.EL R15, desc[UR6][R4.64] ;  /* 0x00000006040f0981 */ /* 0x000ea2000c2e1900 */
[----:B01----:R-:W-:-:S03]  /*0330*/  CS2R R6, SRZ ;  /* 0x0000000000067805 */ /* 0x003fc6000001ff00 */
[----:B------:R-:W2:Y:S04]  /*0340*/  @P0 LDG.E.EL R24, desc[UR6][R4.64] ;  /* 0x0000000604180981 */ /* 0x000ea8000c2e1900 */
[----:B------:R0:W2:Y:S04]  /*0350*/  @P0 LDG.E.EL R26, desc[UR6][R4.64] ;  /* 0x00000006041a0981 */ /* 0x0000a8000c2e1900 */
[----:B------:R-:W2:Y:S04]  /*0360*/  @P1 LDG.E.EL R20, desc[UR6][R12.64] ;  /* 0x000000060c141981 */ /* 0x000ea8000c2e1900 */
[----:B------:R-:W2:Y:S01]  /*0370*/  @P1 LDG.E.EL R8, desc[UR6][R12.64] ;  /* 0x000000060c081981 */ /* 0x000ea2000c2e1900 */
[----:B0-----:R-:W-:-:S03]  /*0380*/  CS2R R4, SRZ ;  /* 0x0000000000047805 */ /* 0x001fc6000001ff00 */
[----:B------:R-:W2:Y:S04]  /*0390*/  @P1 LDG.E.EL R11, desc[UR6][R12.64] ;  /* 0x000000060c0b1981 */ /* 0x000ea8000c2e1900 */
[----:B------:R0:W2:Y:S02]  /*03a0*/  @P1 LDG.E.EL R10, desc[UR6][R12.64] ;  /* 0x000000060c0a1981 */ /* 0x0000a4000c2e1900 */
[----:B0-----:R-:W-:-:S05]  /*03b0*/  IMAD.WIDE R12, R16, 0x4, R28 ;  /* 0x00000004100c7825 */ /* 0x001fca00078e021c */
[----:B------:R-:W5:Y:S01]  /*03c0*/  @P1 LDG.E.EL.128 R4, desc[UR6][R12.64] ;  /* 0x000000060c041981 */ /* 0x000f62000c2e1d00 */
[----:B------:R-:W-:-:S04]  /*03d0*/  IMAD R17, R17, 0x200, R2 ;  /* 0x0000020011117824 */ /* 0x000fc800078e0202 */
[----:B------:R-:W-:-:S04]  /*03e0*/  IMAD.WIDE R28, R17, 0x4, R28 ;  /* 0x00000004111c7825 */ /* 0x000fc800078e021c */
[----:B-----5:R-:W-:Y:S01]  /*03f0*/  FADD R13, -R27, R7 ;  /* 0x000000071b0d7221 */ /* 0x020fe20000000100 */
[----:B----4-:R-:W-:Y:S01]  /*0400*/  FADD R12, -R9, R6 ;  /* 0x00000006090c7221 */ /* 0x010fe20000000100 */
[----:B---3--:R-:W-:Y:S01]  /*0410*/  FADD R21, -R21, R5 ;  /* 0x0000000515157221 */ /* 0x008fe20000000100 */
[----:B--2---:R-:W-:Y:S01]  /*0420*/  FADD R22, -R22, R4 ;  /* 0x0000000416167221 */ /* 0x004fe20000000100 */
[----:B------:R-:W-:Y:S02]  /*0430*/  CS2R R4, SRZ ;  /* 0x0000000000047805 */ /* 0x000fe4000001ff00 */
[----:B------:R-:W-:-:S06]  /*0440*/  CS2R R6, SRZ ;  /* 0x0000000000067805 */ /* 0x000fcc000001ff00 */
[----:B------:R-:W2:Y:S01]  /*0450*/  @P0 LDG.E.EL.128 R4, desc[UR6][R28.64] ;  /* 0x000000061c040981 */ /* 0x000ea2000c2e1d00 */
[----:B------:R-:W-:-:S04]  /*0460*/  IMAD.MOV.U32 R9, RZ, RZ, 0x3a800000 ;  /* 0x3a800000ff097424 */ /* 0x000fc800078e00ff */
[-C--:B------:R-:W-:Y:S01]  /*0470*/  FFMA R8, R8, R9.reuse, 9.9999997473787516356e-06 ;  /* 0x3727c5ac08087423 */ /* 0x080fe20000000009 */
[-C--:B------:R-:W-:Y:S01]  /*0480*/  FFMA R11, R11, R9.reuse, 9.9999997473787516356e-06 ;  /* 0x3727c5ac0b0b7423 */ /* 0x080fe20000000009 */
[----:B------:R-:W-:-:S04]  /*0490*/  FFMA R10, R10, R9, 9.9999997473787516356e-06 ;  /* 0x3727c5ac0a0a7423 */ /* 0x000fc80000000009 */
[----:B------:R-:W0:Y:S08]  /*04a0*/  MUFU.RSQ R8, R8 ;  /* 0x0000000800087308 */ /* 0x000e300000001400 */
[----:B------:R-:W1:Y:S08]  /*04b0*/  MUFU.RSQ R11, R11 ;  /* 0x0000000b000b7308 */ /* 0x000e700000001400 */
[----:B------:R-:W3:Y:S01]  /*04c0*/  MUFU.RSQ R10, R10 ;  /* 0x0000000a000a7308 */ /* 0x000ee20000001400 */
[-C--:B------:R-:W-:Y:S01]  /*04d0*/  FFMA R14, R14, R9.reuse, 9.9999997473787516356e-06 ;  /* 0x3727c5ac0e0e7423 */ /* 0x080fe20000000009 */
[-C--:B------:R-:W-:Y:S01]  /*04e0*/  FFMA R15, R15, R9.reuse, 9.9999997473787516356e-06 ;  /* 0x3727c5ac0f0f7423 */ /* 0x080fe20000000009 */
[-C--:B------:R-:W-:Y:S01]  /*04f0*/  FFMA R24, R24, R9.reuse, 9.9999997473787516356e-06 ;  /* 0x3727c5ac18187423 */ /* 0x080fe20000000009 */
[-C--:B------:R-:W-:Y:S01]  /*0500*/  FFMA R26, R26, R9.reuse, 9.9999997473787516356e-06 ;  /* 0x3727c5ac1a1a7423 */ /* 0x080fe20000000009 */
[----:B------:R-:W-:Y:S01]  /*0510*/  FFMA R20, R20, R9, 9.9999997473787516356e-06 ;  /* 0x3727c5ac14147423 */ /* 0x000fe20000000009 */
[----:B0-----:R-:W-:-:S02]  /*0520*/  FMUL R21, R8, R21 ;  /* 0x0000001508157220 */ /* 0x001fc40000400000 */
[----:B------:R-:W0:Y:S01]  /*0530*/  LDC.64 R8, c[0x0][0x228] ;  /* 0x00008a00ff087b82 */ /* 0x000e220000000a00 */
[----:B-1----:R-:W-:Y:S01]  /*0540*/  FMUL R12, R11, R12 ;  /* 0x0000000c0b0c7220 */ /* 0x002fe20000400000 */
[----:B---3--:R-:W-:-:S06]  /*0550*/  FMUL R13, R10, R13 ;  /* 0x0000000d0a0d7220 */ /* 0x008fcc0000400000 */
[----:B------:R-:W1:Y:S01]  /*0560*/  LDC.64 R10, c[0x0][0x230] ;  /* 0x00008c00ff0a7b82 */ /* 0x000e620000000a00 */
[----:B------:R-:W3:Y:S01]  /*0570*/  MUFU.RSQ R24, R24 ;  /* 0x0000001800187308 */ /* 0x000ee20000001400 */
[----:B0-----:R-:W-:-:S04]  /*0580*/  IMAD.WIDE R8, R2, 0x4, R8 ;  /* 0x0000000402087825 */ /* 0x001fc800078e0208 */
[----:B--2---:R-:W-:Y:S01]  /*0590*/  FADD R27, -R23, R6 ;  /* 0x00000006171b7221 */ /* 0x004fe20000000100 */
[----:B------:R-:W-:Y:S01]  /*05a0*/  FADD R25, -R25, R7 ;  /* 0x0000000719197221 */ /* 0x000fe20000000100 */
[----:B------:R-:W-:Y:S01]  /*05b0*/  FADD R18, -R18, R5 ;  /* 0x0000000512127221 */ /* 0x000fe20000000100 */
[----:B------:R-:W-:Y:S01]  /*05c0*/  FADD R19, -R19, R4 ;  /* 0x0000000413137221 */ /* 0x000fe20000000100 */
[----:B------:R-:W-:Y:S02]  /*05d0*/  CS2R R4, SRZ ;  /* 0x0000000000047805 */ /* 0x000fe4000001ff00 */
[----:B------:R-:W-:Y:S01]  /*05e0*/  CS2R R6, SRZ ;  /* 0x0000000000067805 */ /* 0x000fe2000001ff00 */
[----:B------:R1:W0:Y:S01]  /*05f0*/  MUFU.RSQ R23, R26 ;  /* 0x0000001a00177308 */ /* 0x0002220000001400 */
[----:B---3--:R-:W-:-:S04]  /*0600*/  FMUL R24, R24, R27 ;  /* 0x0000001b18187220 */ /* 0x008fc80000400000 */
[----:B------:R2:W3:Y:S01]  /*0610*/  @!P2 LDG.E.EL.128 R4, desc[UR6][R8.64] ;  /* 0x000000060804a981 */ /* 0x0004e2000c2e1d00 */
[----:B-1----:R-:W-:Y:S01]  /*0620*/  IMAD.WIDE R26, R2, 0x4, R10 ;  /* 0x00000004021a7825 */ /* 0x002fe200078e020a */
[----:B------:R-:W-:Y:S02]  /*0630*/  CS2R R10, SRZ ;  /* 0x00000000000a7805 */ /* 0x000fe4000001ff00 */
[----:B--2---:R-:W-:-:S06]  /*0640*/  CS2R R8, SRZ ;  /* 0x0000000000087805 */ /* 0x004fcc000001ff00 */
[----:B------:R1:W3:Y:S01]  /*0650*/  @!P2 LDG.E.EL.128 R8, desc[UR6][R26.64] ;  /* 0x000000061a08a981 */ /* 0x0002e2000c2e1d00 */
[----:B------:R-:W2:Y:S01]  /*0660*/  MUFU.RSQ R14, R14 ;  /* 0x0000000e000e7308 */ /* 0x000ea20000001400 */
[----:B0-----:R-:W-:Y:S01]  /*0670*/  FMUL R23, R23, R25 ;  /* 0x0000001917177220 */ /* 0x001fe20000400000 */
[----:B-1----:R-:W0:Y:S02]  /*0680*/  LDC.64 R26, c[0x0][0x238] ;  /* 0x00008e00ff1a7b82 */ /* 0x002e240000000a00 */
[----:B0-----:R-:W-:-:S04]  /*0690*/  IMAD.WIDE R28, R17, 0x4, R26 ;  /* 0x00000004111c7825 */ /* 0x001fc800078e021a */
[----:B------:R-:W-:Y:S01]  /*06a0*/  IMAD.WIDE R26, R16, 0x4, R26 ;  /* 0x00000004101a7825 */ /* 0x000fe200078e021a */
[----:B------:R-:W-:-:S03]  /*06b0*/  CS2R R16, SRZ ;  /* 0x0000000000107805 */ /* 0x000fc6000001ff00 */
[-CC-:B---3--:R-:W-:Y:S01]  /*06c0*/  FFMA R23, R23, R7.reuse, R11.reuse ;  /* 0x0000000717177223 */ /* 0x188fe2000000000b */
[----:B------:R-:W-:Y:S01]  /*06d0*/  FFMA R7, R13, R7, R11 ;  /* 0x000000070d077223 */ /* 0x000fe2000000000b */
[----:B--2---:R-:W-:Y:S02]  /*06e0*/  FMUL R11, R14, R19 ;  /* 0x000000130e0b7220 */ /* 0x004fe40000400000 */
[----:B------:R0:W1:Y:S01]  /*06f0*/  MUFU.RSQ R19, R15 ;  /* 0x0000000f00137308 */ /* 0x0000620000001400 */
[-CC-:B------:R-:W-:Y:S01]  /*0700*/  FFMA R24, R24, R6.reuse, R10.reuse ;  /* 0x0000000618187223 */ /* 0x180fe2000000000a */
[----:B------:R-:W-:Y:S01]  /*0710*/  FFMA R6, R12, R6, R10 ;  /* 0x000000060c067223 */ /* 0x000fe2000000000a */
[----:B------:R-:W-:Y:S02]  /*0720*/  CS2R R12, SRZ ;  /* 0x00000000000c7805 */ /* 0x000fe4000001ff00 */
[----:B0-----:R-:W-:-:S06]  /*0730*/  CS2R R14, SRZ ;  /* 0x00000000000e7805 */ /* 0x001fcc000001ff00 */
[----:B------:R-:W2:Y:S01]  /*0740*/  @P0 LDG.E.EL.128 R12, desc[UR6][R28.64] ;  /* 0x000000061c0c0981 */ /* 0x000ea2000c2e1d00 */
[----:B-1----:R-:W-:Y:S01]  /*0750*/  FMUL R10, R19, R18 ;  /* 0x00000012130a7220 */ /* 0x002fe20000400000 */
[----:B------:R-:W-:-:S06]  /*0760*/  CS2R R18, SRZ ;  /* 0x0000000000127805 */ /* 0x000fcc000001ff00 */
[----:B------:R0:W3:Y:S01]  /*0770*/  @P1 LDG.E.EL.128 R16, desc[UR6][R26.64] ;  /* 0x000000061a101981 */ /* 0x0000e2000c2e1d00 */
[----:B------:R-:W1:Y:S01]  /*0780*/  S2UR UR5, SR_CgaCtaId ;  /* 0x00000000000579c3 */ /* 0x000e620000008800 */
[----:B------:R-:W4:Y:S01]  /*0790*/  MUFU.RSQ R25, R20 ;  /* 0x0000001400197308 */ /* 0x000f220000001400 */
[----:B------:R-:W-:Y:S01]  /*07a0*/  UMOV UR4, 0x400 ;  /* 0x0000040000047882 */ /* 0x000fe20000000000 */
[--C-:B0-----:R-:W-:Y:S01]  /*07b0*/  FFMA R27, R11, R4, R8.reuse ;  /* 0x000000040b1b7223 */ /* 0x101fe20000000008 */
[----:B----4-:R-:W-:Y:S01]  /*07c0*/  FMUL R11, R25, R22 ;  /* 0x00000016190b7220 */ /* 0x010fe20000400000 */
[-CC-:B------:R-:W-:Y:S01]  /*07d0*/  FFMA R22, R10, R5.reuse, R9.reuse ;  /* 0x000000050a167223 */ /* 0x180fe20000000009 */
[----:B------:R-:W-:Y:S01]  /*07e0*/  FFMA R10, R21, R5, R9 ;  /* 0x00000005150a7223 */ /* 0x000fe20000000009 */
[----:B------:R-:W-:Y:S01]  /*07f0*/  LOP3.LUT R9, R0, 0x7f, RZ, 0xc0, !PT ;  /* 0x0000007f00097812 */ /* 0x000fe200078ec0ff */
[----:B------:R-:W-:Y:S01]  /*0800*/  FFMA R11, R11, R4, R8 ;  /* 0x000000040b0b7223 */ /* 0x000fe20000000008 */
[----:B-1----:R-:W-:-:S06]  /*0810*/  UPRMT UR4, UR5, 0x654, UR4 ;  /* 0x0000065405047896 */ /* 0x002fcc0008000004 */
[----:B------:R-:W-:Y:S02]  /*0820*/  LEA R9, R9, UR4, 0x2 ;  /* 0x0000000409097c11 */ /* 0x000fe4000f8e10ff */
[----:B------:R-:W-:-:S04]  /*0830*/  SHF.R.U32.HI R4, RZ, 0x2, R0 ;  /* 0x00000002ff047819 */ /* 0x000fc80000011600 */
[----:B------:R-:W-:-:S05]  /*0840*/  LOP3.LUT R4, R4, 0x10, RZ, 0xc0, !PT ;  /* 0x0000001004047812 */ /* 0x000fca00078ec0ff */
[----:B------:R-:W-:Y:S01]  /*0850*/  VIADD R5, R4, UR4 ;  /* 0x0000000404057c36 */ /* 0x000fe20008000000 */
[C---:B--2---:R-:W-:Y:S01]  /*0860*/  FSETP.GEU.AND P3, PT, R27.reuse, -R12, PT ;  /* 0x8000000c1b00720b */ /* 0x044fe20003f6e000 */
[----:B------:R-:W-:Y:S01]  /*0870*/  FADD R12, R27, R12 ;  /* 0x0000000c1b0c7221 */ /* 0x000fe20000000000 */
[C---:B------:R-:W-:Y:S01]  /*0880*/  FSETP.GEU.AND P2, PT, R22.reuse, -R13, PT ;  /* 0x8000000d1600720b */ /* 0x040fe20003f4e000 */
[----:B------:R-:W-:Y:S01]  /*0890*/  FADD R13, R22, R13 ;  /* 0x0000000d160d7221 */ /* 0x000fe20000000000 */
[C---:B------:R-:W-:Y:S01]  /*08a0*/  FSETP.GEU.AND P1, PT, R24.reuse, -R14, PT ;  /* 0x8000000e1800720b */ /* 0x040fe20003f2e000 */
[----:B------:R-:W-:Y:S01]  /*08b0*/  FADD R14, R24, R14 ;  /* 0x0000000e180e7221 */ /* 0x000fe20000000000 */
[C---:B------:R-:W-:Y:S01]  /*08c0*/  FSETP.GEU.AND P0, PT, R23.reuse, -R15, PT ;  /* 0x8000000f1700720b */ /* 0x040fe20003f0e000 */
[----:B------:R-:W-:Y:S01]  /*08d0*/  FADD R15, R23, R15 ;  /* 0x0000000f170f7221 */ /* 0x000fe20000000000 */
[----:B------:R-:W-:Y:S02]  /*08e0*/  FSEL R12, R12, RZ, P3 ;  /* 0x000000ff0c0c7208 */ /* 0x000fe40001800000 */
[----:B------:R-:W-:-:S02]  /*08f0*/  FSEL R20, R13, RZ, P2 ;  /* 0x000000ff0d147208 */ /* 0x000fc40001000000 */
[----:B------:R-:W-:Y:S02]  /*0900*/  FSEL R14, R14, RZ, P1 ;  /* 0x000000ff0e0e7208 */ /* 0x000fe40000800000 */
[----:B------:R-:W-:Y:S02]  /*0910*/  FSEL R22, R15, RZ, P0 ;  /* 0x000000ff0f167208 */ /* 0x000fe40000000000 */
[C---:B---3--:R-:W-:Y:S01]  /*0920*/  FSETP.GEU.AND P3, PT, R11.reuse, -R16, PT ;  /* 0x800000100b00720b */ /* 0x048fe20003f6e000 */
[----:B------:R-:W-:Y:S01]  /*0930*/  FADD R11, R11, R16 ;  /* 0x000000100b0b7221 */ /* 0x000fe20000000000 */
[C---:B------:R-:W-:Y:S01]  /*0940*/  FSETP.GEU.AND P2, PT, R10.reuse, -R17, PT ;  /* 0x800000110a00720b */ /* 0x040fe20003f4e000 */
[----:B------:R-:W-:Y:S01]  /*0950*/  FADD R17, R10, R17 ;  /* 0x000000110a117221 */ /* 0x000fe20000000000 */
[C---:B------:R-:W-:Y:S01]  /*0960*/  FSETP.GEU.AND P1, PT, R6.reuse, -R18, PT ;  /* 0x800000120600720b */ /* 0x040fe20003f2e000 */
[----:B------:R-:W-:Y:S01]  /*0970*/  FADD R6, R6, R18 ;  /* 0x0000001206067221 */ /* 0x000fe20000000000 */
[C---:B------:R-:W-:Y:S01]  /*0980*/  FSETP.GEU.AND P0, PT, R7.reuse, -R19, PT ;  /* 0x800000130700720b */ /* 0x040fe20003f0e000 */
[----:B------:R-:W-:Y:S01]  /*0990*/  FADD R7, R7, R19 ;  /* 0x0000001307077221 */ /* 0x000fe20000000000 */
[----:B------:R0:W-:Y:S01]  /*09a0*/  STS [R9+0x410], R20 ;  /* 0x0004101409007388 */ /* 0x0001e20000000800 */
[----:B------:R-:W-:-:S02]  /*09b0*/  FSEL R16, R17, RZ, P2 ;  /* 0x000000ff11107208 */ /* 0x000fc40001000000 */
[----:B------:R-:W-:Y:S01]  /*09c0*/  FSEL R18, R6, RZ, P1 ;  /* 0x000000ff06127208 */ /* 0x000fe20000800000 */
[----:B------:R1:W-:Y:S01]  /*09d0*/  STS [R9+0x820], R14 ;  /* 0x0008200e09007388 */ /* 0x0003e20000000800 */
[----:B0-----:R-:W-:Y:S02]  /*09e0*/  FSEL R20, R7, RZ, P0 ;  /* 0x000000ff07147208 */ /* 0x001fe40000000000 */
[----:B-1----:R-:W-:Y:S01]  /*09f0*/  FSEL R14, R11, RZ, P3 ;  /* 0x000000ff0b0e7208 */ /* 0x002fe20001800000 */
[----:B------:R0:W-:Y:S04]  /*0a00*/  STS [R9], R12 ;  /* 0x0000000c09007388 */ /* 0x0001e80000000800 */
[----:B------:R-:W-:Y:S04]  /*0a10*/  STS [R9+0xc30], R22 ;  /* 0x000c301609007388 */ /* 0x000fe80000000800 */
[----:B------:R1:W-:Y:S04]  /*0a20*/  STS [R9+0x200], R14 ;  /* 0x0002000e09007388 */ /* 0x0003e80000000800 */
[----:B------:R-:W-:Y:S04]  /*0a30*/  STS [R9+0x610], R16 ;  /* 0x0006101009007388 */ /* 0x000fe80000000800 */
[----:B------:R-:W-:Y:S04]  /*0a40*/  STS [R9+0xa20], R18 ;  /* 0x000a201209007388 */ /* 0x000fe80000000800 */
[----:B------:R2:W-:Y:S01]  /*0a50*/  STS [R9+0xe30], R20 ;  /* 0x000e301409007388 */ /* 0x0005e20000000800 */
[----:B------:R-:W-:-:S05]  /*0a60*/  IMAD.SHL.U32 R10, R0, 0x4, RZ ;  /* 0x00000004000a7824 */ /* 0x000fca00078e00ff */
[----:B------:R-:W-:-:S05]  /*0a70*/  LOP3.LUT R8, R10, 0x1fc, RZ, 0xc0, !PT ;  /* 0x000001fc0a087812 */ /* 0x000fca00078ec0ff */
[----:B------:R-:W-:Y:S01]  /*0a80*/  IMAD R5, R8, 0x4, R5 ;  /* 0x0000000408057824 */ /* 0x000fe200078e0205 */
[----:B------:R-:W-:Y:S01]  /*0a90*/  BAR.SYNC.DEFER_BLOCKING 0x0 ;  /* 0x0000000000007b1d */ /* 0x000fe20000010000 */
[----:B------:R-:W-:-:S04]  /*0aa0*/  LOP3.LUT R10, R10, 0xfc, RZ, 0xc0, !PT ;  /* 0x000000fc0a0a7812 */ /* 0x000fc800078ec0ff */
[----:B0-----:R-:W-:-:S03]  /*0ab0*/  PRMT R12, R10, 0x6540, R3 ;  /* 0x000065400a0c7816 */ /* 0x001fc60000000003 */
[----:B------:R-:W0:Y:S01]  /*0ac0*/  LDC.64 R10, c[0x0][0x240] ;  /* 0x00009000ff0a7b82 */ /* 0x000e220000000a00 */
[----:B------:R-:W-:Y:S02]  /*0ad0*/  SHF.R.S32.HI R3, RZ, 0x1f, R12 ;  /* 0x0000001fff037819 */ /* 0x000fe4000001140c */
[----:B-1----:R-:W-:Y:S01]  /*0ae0*/  SHF.R.U32.HI R14, RZ, 0x6, R0 ;  /* 0x00000006ff0e7819 */ /* 0x002fe20000011600 */
[----:B------:R-:W1:Y:S01]  /*0af0*/  LDS.128 R4, [R5] ;  /* 0x0000000005047984 */ /* 0x000e620000000c00 */
[-C--:B------:R-:W-:Y:S02]  /*0b00*/  LEA.HI R0, R3, R12.reuse, RZ, 0x6 ;  /* 0x0000000c03007211 */ /* 0x080fe400078f30ff */
[----:B------:R-:W-:Y:S02]  /*0b10*/  SHF.R.S32.HI R13, RZ, 0x1f, R12 ;  /* 0x0000001fff0d7819 */ /* 0x000fe4000001140c */
[----:B------:R-:W-:Y:S01]  /*0b20*/  SGXT.U32 R3, R14, 0x1 ;  /* 0x000000010e03781a */ /* 0x000fe20000000000 */
[----:B------:R-:W-:Y:S01]  /*0b30*/  IMAD.SHL.U32 R0, R0, 0x200, RZ ;  /* 0x0000020000007824 */ /* 0x000fe200078e00ff */
[----:B------:R-:W-:-:S02]  /*0b40*/  LEA.HI R13, R13, R12, RZ, 0x6 ;  /* 0x0000000c0d0d7211 */ /* 0x000fc400078f30ff */
[----:B------:R-:W-:Y:S02]  /*0b50*/  LOP3.LUT R3, R3, R2, RZ, 0xfc, !PT ;  /* 0x0000000203037212 */ /* 0x000fe400078efcff */
[----:B------:R-:W-:Y:S02]  /*0b60*/  LOP3.LUT R2, R8, 0x200, RZ, 0xfc, !PT ;  /* 0x0000020008027812 */ /* 0x000fe400078efcff */
[----:B------:R-:W-:Y:S02]  /*0b70*/  LOP3.LUT R13, R13, 0xffffffc0, RZ, 0xc0, !PT ;  /* 0xffffffc00d0d7812 */ /* 0x000fe400078ec0ff */
[----:B--2---:R-:W-:Y:S02]  /*0b80*/  LOP3.LUT R9, R0, 0xffff8000, RZ, 0xc0, !PT ;  /* 0xffff800000097812 */ /* 0x004fe400078ec0ff */
[----:B------:R-:W-:Y:S02]  /*0b90*/  ISETP.GE.AND P0, PT, R12, 0x100, PT ;  /* 0x000001000c00780c */ /* 0x000fe40003f06270 */
[----:B------:R-:W-:-:S02]  /*0ba0*/  LOP3.LUT R0, R3, 0x2, RZ, 0xfc, !PT ;  /* 0x0000000203007812 */ /* 0x000fc400078efcff */
[----:B------:R-:W-:Y:S02]  /*0bb0*/  SHF.R.U32.HI R2, RZ, 0x4, R2 ;  /* 0x00000004ff027819 */ /* 0x000fe40000011602 */
[----:B------:R-:W-:Y:S02]  /*0bc0*/  IADD3 R9, R9, R12, -R13 ;  /* 0x0000000c09097210 */ /* 0x000fe40007ffe80d */
[C---:B------:R-:W-:Y:S02]  /*0bd0*/  ISETP.LT.AND P1, PT, R3.reuse, 0x200, !P0 ;  /* 0x000002000300780c */ /* 0x040fe40004721270 */
[----:B------:R-:W-:Y:S02]  /*0be0*/  ISETP.LT.AND P0, PT, R0, 0x200, !P0 ;  /* 0x000002000000780c */ /* 0x000fe40004701270 */
[----:B------:R-:W-:Y:S01]  /*0bf0*/  LOP3.LUT R2, R2, 0x30, RZ, 0xc0, !PT ;  /* 0x0000003002027812 */ /* 0x000fe200078ec0ff */
[----:B------:R-:W-:-:S04]  /*0c00*/  IMAD R3, R3, 0x40, R9 ;  /* 0x0000004003037824 */ /* 0x000fc800078e0209 */
[----:B------:R-:W-:Y:S02]  /*0c10*/  VIADD R13, R2, UR4 ;  /* 0x00000004020d7c36 */ /* 0x000fe40008000000 */
[----:B0-----:R-:W-:-:S05]  /*0c20*/  IMAD.WIDE R2, R3, 0x4, R10 ;  /* 0x0000000403027825 */ /* 0x001fca00078e020a */
[----:B-1----:R0:W-:Y:S01]  /*0c30*/  @P1 STG.E.128 desc[UR6][R2.64], R4 ;  /* 0x0000000402001986 */ /* 0x0021e2000c101d06 */
[----:B------:R-:W-:Y:S01]  /*0c40*/  IMAD R13, R8, 0x4, R13 ;  /* 0x00000004080d7824 */ /* 0x000fe200078e020d */
[----:B0-----:R-:W-:Y:S06]  /*0c50*/  @!P0 EXIT ;  /* 0x000000000000894d */ /* 0x001fec0003800000 */
[----:B------:R-:W0:Y:S01]  /*0c60*/  LDS.128 R12, [R13+0x800] ;  /* 0x000800000d0c7984 */ /* 0x000e220000000c00 */
[----:B------:R-:W-:-:S04]  /*0c70*/  IMAD R9, R0, 0x40, R9 ;  /* 0x0000004000097824 */ /* 0x000fc800078e0209 */
[----:B------:R-:W-:-:S05]  /*0c80*/  IMAD.WIDE R10, R9, 0x4, R10 ;  /* 0x00000004090a7825 */ /* 0x000fca00078e020a */
[----:B0-----:R-:W-:Y:S01]  /*0c90*/  STG.E.128 desc[UR6][R10.64], R12 ;  /* 0x0000000c0a007986 */ /* 0x001fe2000c101d06 */
[----:B------:R-:W-:Y:S05]  /*0ca0*/  EXIT ;  /* 0x000000000000794d */ /* 0x000fea0003800000 */
.L_x_0:
[----:B------:R-:W-:-:S00]  /*0cb0*/  BRA `(.L_x_0) ;  /* 0xfffffffc00fc7947 */ /* 0x000fc0000383ffff */
[----:B------:R-:W-:-:S00]  /*0cc0*/  NOP ;  /* 0x0000000000007918 */ /* 0x000fc00000000000 */
        /* <DEDUP_REMOVED lines=11> */
.L_x_1:


//--------------------- .nv.global.init           --------------------------
	.section	.nv.global.init,"aw",@progbits
.nv.global.init:
	.type		_$_str,@object
	.size		_$_str,(.L_0 - _$_str)
_$_str:
        /*0000*/ 	.byte	0x5f, 0x5f, 0x43, 0x55, 0x44, 0x41, 0x5f, 0x46, 0x54, 0x5a, 0x00
.L_0:


//--------------------- .nv.shared.triton_poi_fused_add_native_group_norm_relu_23 --------------------------
	.section	.nv.shared.triton_poi_fused_add_native_group_norm_relu_23,"aw",@nobits
	.sectionflags	@""
	.align	16
	.zero		1024


//--------------------- .nv.constant0.triton_poi_fused_add_native_group_norm_relu_23 --------------------------
	.section	.nv.constant0.triton_poi_fused_add_native_group_norm_relu_23,"a",@progbits
	.sectionflags	@""
	.align	4
.nv.constant0.triton_poi_fused_add_native_group_norm_relu_23:
	.zero		592
